//
// Generated by NVIDIA NVVM Compiler
//
// Compiler Build ID: CL-36424714
// Cuda compilation tools, release 13.0, V13.0.88
// Based on NVVM 20.0.0
//

.version 9.0
.target sm_100
.address_size 64

	// .globl	_Z4loopi
.extern .func  (.param .b32 func_retval0) vprintf
(
	.param .b64 vprintf_param_0,
	.param .b64 vprintf_param_1
)
;
.global .align 1 .b8 $str[29] = {84, 104, 105, 115, 32, 105, 115, 32, 105, 116, 101, 114, 97, 116, 105, 111, 110, 32, 110, 117, 109, 98, 101, 114, 32, 37, 100, 10};

.visible .entry _Z4loopi(
	.param .u32 _Z4loopi_param_0
)
{
	.local .align 8 .b8 	__local_depot0[8];
	.reg .b64 	%SP;
	.reg .b64 	%SPL;
	.reg .pred 	%p<2>;
	.reg .b32 	%r<5>;
	.reg .b64 	%rd<5>;

	mov.u64 	%SPL, __local_depot0;
	cvta.local.u64 	%SP, %SPL;
	ld.param.u32 	%r2, [_Z4loopi_param_0];
	mov.u32 	%r1, %ctaid.x;
	setp.ge.s32 	%p1, %r1, %r2;
	@%p1 bra 	$L__BB0_2;
	add.u64 	%rd1, %SP, 0;
	add.u64 	%rd2, %SPL, 0;
	st.local.u32 	[%rd2], %r1;
	mov.u64 	%rd3, $str;
	cvta.global.u64 	%rd4, %rd3;
	{ // callseq 0, 0
	.param .b64 param0;
	st.param.b64 	[param0], %rd4;
	.param .b64 param1;
	st.param.b64 	[param1], %rd1;
	.param .b32 retval0;
	call.uni (retval0), 
	vprintf, 
	(
	param0, 
	param1
	);
	ld.param.b32 	%r3, [retval0];
	} // callseq 0
$L__BB0_2:
	ret;

}


// ===== COMPILED SASS (sm_100) =====

	.target	sm_100

	.elftype	@"ET_EXEC"


//--------------------- .note.nv.tkinfo           --------------------------
	.section	.note.nv.tkinfo,"",@"SHT_NOTE"
	.sectionflags	@"SHF_NOTE_NV_TKINFO"
	.tkinfo
        /*0018*/ 	.word	0x00000002
        /*0030*/ 	.string	""
        /*0030*/ 	.string	"ptxas"
        /*0030*/ 	.string	"Cuda compilation tools, release 13.0, V13.0.88"
        /*0030*/ 	.string	"Build cuda_13.0.r13.0/compiler.36424714_0"
        /*0030*/ 	.string	"-arch sm_100 -m 64 "



//--------------------- .note.nv.cuinfo           --------------------------
	.section	.note.nv.cuinfo,"",@"SHT_NOTE"
	.sectionflags	@"SHF_NOTE_NV_CUINFO"
        /*0018*/ 	.short	0x0002
        /*001a*/ 	.short	0x0064
        /*001c*/ 	.short	0x0082
	.zero		2


//--------------------- .nv.info                  --------------------------
	.section	.nv.info,"",@"SHT_CUDA_INFO"
	.align	4


	//----- nvinfo : EIATTR_REGCOUNT
	.align		4
        /*0000*/ 	.byte	0x04, 0x2f
        /*0002*/ 	.short	(.L_2 - .L_1)
	.align		4
.L_1:
        /*0004*/ 	.word	index@(_Z4loopi)
        /*0008*/ 	.word	0x00000018


	//----- nvinfo : EIATTR_FRAME_SIZE
	.align		4
.L_2:
        /*000c*/ 	.byte	0x04, 0x11
        /*000e*/ 	.short	(.L_4 - .L_3)
	.align		4
.L_3:
        /*0010*/ 	.word	index@(_Z4loopi)
        /*0014*/ 	.word	0x00000008


	//----- nvinfo : EIATTR_MIN_STACK_SIZE
	.align		4
.L_4:
        /*0018*/ 	.byte	0x04, 0x12
        /*001a*/ 	.short	(.L_6 - .L_5)
	.align		4
.L_5:
        /*001c*/ 	.word	index@(_Z4loopi)
        /*0020*/ 	.word	0x00000008
.L_6:


//--------------------- .nv.compat                --------------------------
	.section	.nv.compat,"",@"SHT_CUDA_COMPAT_INFO"
	.align	4
        /*0000*/ 	.byte	0x02, 0x09, 0x00, 0x00, 0x02, 0x02, 0x01, 0x00, 0x02, 0x05, 0x05, 0x00, 0x03, 0x07, 0x01, 0x01
        /*0010*/ 	.byte	0x02, 0x03, 0x00, 0x00, 0x02, 0x06, 0x01, 0x00, 0x04, 0x0b, 0x08, 0x00, 0x09, 0x00, 0x00, 0x00
        /*0020*/ 	.byte	0x00, 0x00, 0x00, 0x00


//--------------------- .nv.info._Z4loopi         --------------------------
	.section	.nv.info._Z4loopi,"",@"SHT_CUDA_INFO"
	.sectionflags	@""
	.align	4


	//----- nvinfo : EIATTR_CUDA_API_VERSION
	.align		4
        /*0000*/ 	.byte	0x04, 0x37
        /*0002*/ 	.short	(.L_8 - .L_7)
.L_7:
        /*0004*/ 	.word	0x00000082


	//----- nvinfo : EIATTR_KPARAM_INFO
	.align		4
.L_8:
        /*0008*/ 	.byte	0x04, 0x17
        /*000a*/ 	.short	(.L_10 - .L_9)
.L_9:
        /*000c*/ 	.word	0x00000000
        /*0010*/ 	.short	0x0000
        /*0012*/ 	.short	0x0000
        /*0014*/ 	.byte	0x00, 0xf0, 0x11, 0x00


	//----- nvinfo : EIATTR_SPARSE_MMA_MASK
	.align		4
.L_10:
        /*0018*/ 	.byte	0x03, 0x50
        /*001a*/ 	.short	0x0000


	//----- nvinfo : EIATTR_MAXREG_COUNT
	.align		4
        /*001c*/ 	.byte	0x03, 0x1b
        /*001e*/ 	.short	0x00ff


	//----- nvinfo : EIATTR_EXTERNS
	.align		4
        /*0020*/ 	.byte	0x04, 0x0f
        /*0022*/ 	.short	(.L_12 - .L_11)


	//   ....[0]....
	.align		4
.L_11:
        /*0024*/ 	.word	index@(vprintf)


	//----- nvinfo : EIATTR_MERCURY_ISA_VERSION
	.align		4
.L_12:
        /*0028*/ 	.byte	0x03, 0x5f
        /*002a*/ 	.short	0x0101


	//----- nvinfo : EIATTR_VRC_CTA_INIT_COUNT
	.align		4
        /*002c*/ 	.byte	0x02, 0x4a
	.zero		1
	.zero		1


	//----- nvinfo : EIATTR_SYSCALL_OFFSETS
	.align		4
        /*0030*/ 	.byte	0x04, 0x46
        /*0032*/ 	.short	(.L_14 - .L_13)


	//   ....[0]....
.L_13:
        /*0034*/ 	.word	0x00000110


	//----- nvinfo : EIATTR_EXIT_INSTR_OFFSETS
	.align		4
.L_14:
        /*0038*/ 	.byte	0x04, 0x1c
        /*003a*/ 	.short	(.L_16 - .L_15)


	//   ....[0]....
.L_15:
        /*003c*/ 	.word	0x00000080


	//   ....[1]....
        /*0040*/ 	.word	0x00000120


	//----- nvinfo : EIATTR_CBANK_PARAM_SIZE
	.align		4
.L_16:
        /*0044*/ 	.byte	0x03, 0x19
        /*0046*/ 	.short	0x0004


	//----- nvinfo : EIATTR_PARAM_CBANK
	.align		4
        /*0048*/ 	.byte	0x04, 0x0a
        /*004a*/ 	.short	(.L_18 - .L_17)
	.align		4
.L_17:
        /*004c*/ 	.word	index@(.nv.constant0._Z4loopi)
        /*0050*/ 	.short	0x0380
        /*0052*/ 	.short	0x0004


	//----- nvinfo : EIATTR_SW_WAR
	.align		4
.L_18:
        /*0054*/ 	.byte	0x04, 0x36
        /*0056*/ 	.short	(.L_20 - .L_19)
.L_19:
        /*0058*/ 	.word	0x00000008
.L_20:


//--------------------- .nv.callgraph             --------------------------
	.section	.nv.callgraph,"",@"SHT_CUDA_CALLGRAPH"
	.align	4
	.sectionentsize	8
	.align		4
        /*0000*/ 	.word	0x00000000
	.align		4
        /*0004*/ 	.word	0xffffffff
	.align		4
        /*0008*/ 	.word	index@(_Z4loopi)
	.align		4
        /*000c*/ 	.word	index@(vprintf)
	.align		4
        /*0010*/ 	.word	0x00000000
	.align		4
        /*0014*/ 	.word	0xfffffffe
	.align		4
        /*0018*/ 	.word	0x00000000
	.align		4
        /*001c*/ 	.word	0xfffffffd
	.align		4
        /*0020*/ 	.word	0x00000000
	.align		4
        /*0024*/ 	.word	0xfffffffc


//--------------------- .nv.constant4             --------------------------
	.section	.nv.constant4,"a",@progbits
	.align	8
	.align		8
.nv.constant4:
        /*0000*/ 	.dword	vprintf
	.align		8
        /*0008*/ 	.dword	$str


//--------------------- .text._Z4loopi            --------------------------
	.section	.text._Z4loopi,"ax",@progbits
	.align	128
        .global         _Z4loopi
        .type           _Z4loopi,@function
        .size           _Z4loopi,(.L_x_2 - _Z4loopi)
        .other          _Z4loopi,@"STO_CUDA_ENTRY STV_DEFAULT"
_Z4loopi:
.text._Z4loopi:
[----:B------:R-:W0:Y:S01]  /*0000*/  LDC R1, c[0x0][0x37c] ;  /* 0x0000df00ff017b82 */ /* 0x000e220000000800 */
[----:B------:R-:W1:Y:S01]  /*0010*/  S2R R8, SR_CTAID.X ;  /* 0x0000000000087919 */ /* 0x000e620000002500 */
[----:B------:R-:W1:Y:S01]  /*0020*/  LDCU UR5, c[0x0][0x380] ;  /* 0x00007000ff0577ac */ /* 0x000e620008000800 */
[----:B0-----:R-:W-:Y:S01]  /*0030*/  VIADD R1, R1, 0xfffffff8 ;  /* 0xfffffff801017836 */ /* 0x001fe20000000000 */
[----:B------:R-:W0:Y:S04]  /*0040*/  LDCU UR4, c[0x0][0x2f8] ;  /* 0x00005f00ff0477ac */ /* 0x000e280008000800 */
[----:B0-----:R-:W-:Y:S02]  /*0050*/  IADD3 R6, P1, PT, R1, UR4, RZ ;  /* 0x0000000401067c10 */ /* 0x001fe4000ff3e0ff */
[----:B-1----:R-:W-:Y:S01]  /*0060*/  ISETP.GE.AND P0, PT, R8, UR5, PT ;  /* 0x0000000508007c0c */ /* 0x002fe2000bf06270 */
[----:B------:R-:W0:-:S12]  /*0070*/  LDCU UR5, c[0x0][0x2fc] ;  /* 0x00005f80ff0577ac */ /* 0x000e180008000800 */
[----:B0-----:R-:W-:Y:S05]  /*0080*/  @P0 EXIT ;  /* 0x000000000000094d */ /* 0x001fea0003800000 */
[----:B------:R-:W-:Y:S01]  /*0090*/  MOV R0, 0x0 ;  /* 0x0000000000007802 */ /* 0x000fe20000000f00 */
[----:B------:R0:W-:Y:S01]  /*00a0*/  STL [R1], R8 ;  /* 0x0000000801007387 */ /* 0x0001e20000100800 */
[----:B------:R-:W1:Y:S01]  /*00b0*/  LDCU.64 UR6, c[0x4][0x8] ;  /* 0x01000100ff0677ac */ /* 0x000e620008000a00 */
[----:B------:R-:W-:Y:S01]  /*00c0*/  IMAD.X R7, RZ, RZ, UR5, P1 ;  /* 0x00000005ff077e24 */ /* 0x000fe200088e06ff */
[----:B------:R0:W2:Y:S01]  /*00d0*/  LDC.64 R2, c[0x4][R0] ;  /* 0x0100000000027b82 */ /* 0x0000a20000000a00 */
[----:B-1----:R-:W-:Y:S02]  /*00e0*/  IMAD.U32 R4, RZ, RZ, UR6 ;  /* 0x00000006ff047e24 */ /* 0x002fe4000f8e00ff */
[----:B0-----:R-:W-:-:S07]  /*00f0*/  IMAD.U32 R5, RZ, RZ, UR7 ;  /* 0x00000007ff057e24 */ /* 0x001fce000f8e00ff */
[----:B------:R-:W-:-:S07]  /*0100*/  LEPC R20, `(.L_x_0) ;  /* 0x000000001014794e */ /* 0x000fce0000000000 */
[----:B--2---:R-:W-:Y:S05]  /*0110*/  CALL.ABS.NOINC R2 ;  /* 0x0000000002007343 */ /* 0x004fea0003c00000 */
.L_x_0:
[----:B------:R-:W-:Y:S05]  /*0120*/  EXIT ;  /* 0x000000000000794d */ /* 0x000fea0003800000 */
.L_x_1:
[----:B------:R-:W-:-:S00]  /*0130*/  BRA `(.L_x_1) ;  /* 0xfffffffc00fc7947 */ /* 0x000fc0000383ffff */
[----:B------:R-:W-:-:S00]  /*0140*/  NOP ;  /* 0x0000000000007918 */ /* 0x000fc00000000000 */
        /* <DEDUP_REMOVED lines=11> */
.L_x_2:


//--------------------- .nv.global.init           --------------------------
	.section	.nv.global.init,"aw",@progbits
.nv.global.init:
	.type		$str,@object
	.size		$str,(.L_0 - $str)
$str:
        /*0000*/ 	.byte	0x54, 0x68, 0x69, 0x73, 0x20, 0x69, 0x73, 0x20, 0x69, 0x74, 0x65, 0x72, 0x61, 0x74, 0x69, 0x6f
        /*0010*/ 	.byte	0x6e, 0x20, 0x6e, 0x75, 0x6d, 0x62, 0x65, 0x72, 0x20, 0x25, 0x64, 0x0a, 0x00
.L_0:


//--------------------- .nv.shared.reserved.0     --------------------------
	.section	.nv.shared.reserved.0,"aw",@nobits
	.weak		__nv_reservedSMEM_offset_0_alias
	.size		__nv_reservedSMEM_offset_0_alias, 0, 64
	.other		__nv_reservedSMEM_offset_0_alias,@"STO_CUDA_RESERVED_SHARED STV_DEFAULT"
__nv_reservedSMEM_offset_0_alias:
	.zero		0
	.zero		64


//--------------------- .nv.constant0._Z4loopi    --------------------------
	.section	.nv.constant0._Z4loopi,"a",@progbits
	.sectionflags	@""
	.align	4
.nv.constant0._Z4loopi:
	.zero		900


//--------------------- SYMBOLS --------------------------

	.type		.nv.reservedSmem.offset0,@object
	.size		.nv.reservedSmem.offset0,0x4
	.type		vprintf,@function
